//
// Generated by NVIDIA NVVM Compiler
//
// Compiler Build ID: CL-36424714
// Cuda compilation tools, release 13.0, V13.0.88
// Based on NVVM 20.0.0
//

.version 9.0
.target sm_100
.address_size 64

	// .globl	_Z9reduce_v2PfS_
// _ZZ9reduce_v2PfS_E4smem has been demoted

.visible .entry _Z9reduce_v2PfS_(
	.param .u64 .ptr .align 1 _Z9reduce_v2PfS__param_0,
	.param .u64 .ptr .align 1 _Z9reduce_v2PfS__param_1
)
{
	.reg .pred 	%p<5>;
	.reg .b32 	%r<13>;
	.reg .b32 	%f<6>;
	.reg .b64 	%rd<9>;
	// demoted variable
	.shared .align 4 .b8 _ZZ9reduce_v2PfS_E4smem[1024];
	ld.param.u64 	%rd2, [_Z9reduce_v2PfS__param_0];
	ld.param.u64 	%rd1, [_Z9reduce_v2PfS__param_1];
	cvta.to.global.u64 	%rd3, %rd2;
	mov.u32 	%r1, %tid.x;
	mov.u32 	%r2, %ctaid.x;
	mov.u32 	%r12, %ntid.x;
	mad.lo.s32 	%r7, %r2, %r12, %r1;
	mul.wide.u32 	%rd4, %r7, 4;
	add.s64 	%rd5, %rd3, %rd4;
	ld.global.f32 	%f1, [%rd5];
	shl.b32 	%r8, %r1, 2;
	mov.u32 	%r9, _ZZ9reduce_v2PfS_E4smem;
	add.s32 	%r4, %r9, %r8;
	st.shared.f32 	[%r4], %f1;
	bar.sync 	0;
	setp.lt.u32 	%p1, %r12, 2;
	@%p1 bra 	$L__BB0_4;
$L__BB0_1:
	shr.u32 	%r6, %r12, 1;
	setp.ge.u32 	%p2, %r1, %r6;
	@%p2 bra 	$L__BB0_3;
	shl.b32 	%r10, %r6, 2;
	add.s32 	%r11, %r4, %r10;
	ld.shared.f32 	%f2, [%r11];
	ld.shared.f32 	%f3, [%r4];
	add.f32 	%f4, %f2, %f3;
	st.shared.f32 	[%r4], %f4;
$L__BB0_3:
	bar.sync 	0;
	setp.gt.u32 	%p3, %r12, 3;
	mov.u32 	%r12, %r6;
	@%p3 bra 	$L__BB0_1;
$L__BB0_4:
	setp.ne.s32 	%p4, %r1, 0;
	@%p4 bra 	$L__BB0_6;
	ld.shared.f32 	%f5, [_ZZ9reduce_v2PfS_E4smem];
	cvta.to.global.u64 	%rd6, %rd1;
	mul.wide.u32 	%rd7, %r2, 4;
	add.s64 	%rd8, %rd6, %rd7;
	st.global.f32 	[%rd8], %f5;
$L__BB0_6:
	ret;

}


// ===== COMPILED SASS (sm_100) =====

	.target	sm_100

	.elftype	@"ET_EXEC"


//--------------------- .note.nv.tkinfo           --------------------------
	.section	.note.nv.tkinfo,"",@"SHT_NOTE"
	.sectionflags	@"SHF_NOTE_NV_TKINFO"
	.tkinfo
        /*0018*/ 	.word	0x00000002
        /*0030*/ 	.string	""
        /*0030*/ 	.string	"ptxas"
        /*0030*/ 	.string	"Cuda compilation tools, release 13.0, V13.0.88"
        /*0030*/ 	.string	"Build cuda_13.0.r13.0/compiler.36424714_0"
        /*0030*/ 	.string	"-arch sm_100 -m 64 "



//--------------------- .note.nv.cuinfo           --------------------------
	.section	.note.nv.cuinfo,"",@"SHT_NOTE"
	.sectionflags	@"SHF_NOTE_NV_CUINFO"
        /*0018*/ 	.short	0x0002
        /*001a*/ 	.short	0x0064
        /*001c*/ 	.short	0x0082
	.zero		2


//--------------------- .nv.info                  --------------------------
	.section	.nv.info,"",@"SHT_CUDA_INFO"
	.align	4


	//----- nvinfo : EIATTR_REGCOUNT
	.align		4
        /*0000*/ 	.byte	0x04, 0x2f
        /*0002*/ 	.short	(.L_1 - .L_0)
	.align		4
.L_0:
        /*0004*/ 	.word	index@(_Z9reduce_v2PfS_)
        /*0008*/ 	.word	0x0000000b


	//----- nvinfo : EIATTR_FRAME_SIZE
	.align		4
.L_1:
        /*000c*/ 	.byte	0x04, 0x11
        /*000e*/ 	.short	(.L_3 - .L_2)
	.align		4
.L_2:
        /*0010*/ 	.word	index@(_Z9reduce_v2PfS_)
        /*0014*/ 	.word	0x00000000


	//----- nvinfo : EIATTR_MIN_STACK_SIZE
	.align		4
.L_3:
        /*0018*/ 	.byte	0x04, 0x12
        /*001a*/ 	.short	(.L_5 - .L_4)
	.align		4
.L_4:
        /*001c*/ 	.word	index@(_Z9reduce_v2PfS_)
        /*0020*/ 	.word	0x00000000
.L_5:


//--------------------- .nv.compat                --------------------------
	.section	.nv.compat,"",@"SHT_CUDA_COMPAT_INFO"
	.align	4
        /*0000*/ 	.byte	0x02, 0x09, 0x00, 0x00, 0x02, 0x02, 0x01, 0x00, 0x02, 0x05, 0x05, 0x00, 0x03, 0x07, 0x01, 0x01
        /*0010*/ 	.byte	0x02, 0x03, 0x00, 0x00, 0x02, 0x06, 0x01, 0x00, 0x04, 0x0b, 0x08, 0x00, 0x09, 0x00, 0x00, 0x00
        /*0020*/ 	.byte	0x00, 0x00, 0x00, 0x00


//--------------------- .nv.info._Z9reduce_v2PfS_ --------------------------
	.section	.nv.info._Z9reduce_v2PfS_,"",@"SHT_CUDA_INFO"
	.sectionflags	@""
	.align	4


	//----- nvinfo : EIATTR_CUDA_API_VERSION
	.align		4
        /*0000*/ 	.byte	0x04, 0x37
        /*0002*/ 	.short	(.L_7 - .L_6)
.L_6:
        /*0004*/ 	.word	0x00000082


	//----- nvinfo : EIATTR_KPARAM_INFO
	.align		4
.L_7:
        /*0008*/ 	.byte	0x04, 0x17
        /*000a*/ 	.short	(.L_9 - .L_8)
.L_8:
        /*000c*/ 	.word	0x00000000
        /*0010*/ 	.short	0x0001
        /*0012*/ 	.short	0x0008
        /*0014*/ 	.byte	0x00, 0xf5, 0x21, 0x00


	//----- nvinfo : EIATTR_KPARAM_INFO
	.align		4
.L_9:
        /*0018*/ 	.byte	0x04, 0x17
        /*001a*/ 	.short	(.L_11 - .L_10)
.L_10:
        /*001c*/ 	.word	0x00000000
        /*0020*/ 	.short	0x0000
        /*0022*/ 	.short	0x0000
        /*0024*/ 	.byte	0x00, 0xf5, 0x21, 0x00


	//----- nvinfo : EIATTR_SPARSE_MMA_MASK
	.align		4
.L_11:
        /*0028*/ 	.byte	0x03, 0x50
        /*002a*/ 	.short	0x0000


	//----- nvinfo : EIATTR_MAXREG_COUNT
	.align		4
        /*002c*/ 	.byte	0x03, 0x1b
        /*002e*/ 	.short	0x00ff


	//----- nvinfo : EIATTR_NUM_BARRIERS
	.align		4
        /*0030*/ 	.byte	0x02, 0x4c
        /*0032*/ 	.byte	0x01
	.zero		1


	//----- nvinfo : EIATTR_MERCURY_ISA_VERSION
	.align		4
        /*0034*/ 	.byte	0x03, 0x5f
        /*0036*/ 	.short	0x0101


	//----- nvinfo : EIATTR_VRC_CTA_INIT_COUNT
	.align		4
        /*0038*/ 	.byte	0x02, 0x4a
	.zero		1
	.zero		1


	//----- nvinfo : EIATTR_EXIT_INSTR_OFFSETS
	.align		4
        /*003c*/ 	.byte	0x04, 0x1c
        /*003e*/ 	.short	(.L_13 - .L_12)


	//   ....[0]....
.L_12:
        /*0040*/ 	.word	0x000001e0


	//   ....[1]....
        /*0044*/ 	.word	0x00000260


	//----- nvinfo : EIATTR_CBANK_PARAM_SIZE
	.align		4
.L_13:
        /*0048*/ 	.byte	0x03, 0x19
        /*004a*/ 	.short	0x0010


	//----- nvinfo : EIATTR_PARAM_CBANK
	.align		4
        /*004c*/ 	.byte	0x04, 0x0a
        /*004e*/ 	.short	(.L_15 - .L_14)
	.align		4
.L_14:
        /*0050*/ 	.word	index@(.nv.constant0._Z9reduce_v2PfS_)
        /*0054*/ 	.short	0x0380
        /*0056*/ 	.short	0x0010


	//----- nvinfo : EIATTR_SW_WAR
	.align		4
.L_15:
        /*0058*/ 	.byte	0x04, 0x36
        /*005a*/ 	.short	(.L_17 - .L_16)
.L_16:
        /*005c*/ 	.word	0x00000008
.L_17:


//--------------------- .nv.callgraph             --------------------------
	.section	.nv.callgraph,"",@"SHT_CUDA_CALLGRAPH"
	.align	4
	.sectionentsize	8
	.align		4
        /*0000*/ 	.word	0x00000000
	.align		4
        /*0004*/ 	.word	0xffffffff
	.align		4
        /*0008*/ 	.word	0x00000000
	.align		4
        /*000c*/ 	.word	0xfffffffe
	.align		4
        /*0010*/ 	.word	0x00000000
	.align		4
        /*0014*/ 	.word	0xfffffffd
	.align		4
        /*0018*/ 	.word	0x00000000
	.align		4
        /*001c*/ 	.word	0xfffffffc


//--------------------- .text._Z9reduce_v2PfS_    --------------------------
	.section	.text._Z9reduce_v2PfS_,"ax",@progbits
	.align	128
        .global         _Z9reduce_v2PfS_
        .type           _Z9reduce_v2PfS_,@function
        .size           _Z9reduce_v2PfS_,(.L_x_3 - _Z9reduce_v2PfS_)
        .other          _Z9reduce_v2PfS_,@"STO_CUDA_ENTRY STV_DEFAULT"
_Z9reduce_v2PfS_:
.text._Z9reduce_v2PfS_:
[----:B------:R-:W-:Y:S01]  /*0000*/  LDC R1, c[0x0][0x37c] ;  /* 0x0000df00ff017b82 */ /* 0x000fe20000000800 */
[----:B------:R-:W0:Y:S07]  /*0010*/  S2R R6, SR_TID.X ;  /* 0x0000000000067919 */ /* 0x000e2e0000002100 */
[----:B------:R-:W1:Y:S01]  /*0020*/  LDC.64 R2, c[0x0][0x380] ;  /* 0x0000e000ff027b82 */ /* 0x000e620000000a00 */
[----:B------:R-:W0:Y:S01]  /*0030*/  LDCU UR8, c[0x0][0x360] ;  /* 0x00006c00ff0877ac */ /* 0x000e220008000800 */
[----:B------:R-:W0:Y:S01]  /*0040*/  S2R R7, SR_CTAID.X ;  /* 0x0000000000077919 */ /* 0x000e220000002500 */
[----:B------:R-:W2:Y:S01]  /*0050*/  LDCU.64 UR6, c[0x0][0x358] ;  /* 0x00006b00ff0677ac */ /* 0x000ea20008000a00 */
[----:B0-----:R-:W-:-:S04]  /*0060*/  IMAD R5, R7, UR8, R6 ;  /* 0x0000000807057c24 */ /* 0x001fc8000f8e0206 */
[----:B-1----:R-:W-:-:S06]  /*0070*/  IMAD.WIDE.U32 R2, R5, 0x4, R2 ;  /* 0x0000000405027825 */ /* 0x002fcc00078e0002 */
[----:B--2---:R-:W2:Y:S01]  /*0080*/  LDG.E R2, desc[UR6][R2.64] ;  /* 0x0000000602027981 */ /* 0x004ea2000c1e1900 */
[----:B------:R-:W0:Y:S01]  /*0090*/  S2UR UR5, SR_CgaCtaId ;  /* 0x00000000000579c3 */ /* 0x000e220000008800 */
[----:B------:R-:W-:Y:S01]  /*00a0*/  UMOV UR4, 0x400 ;  /* 0x0000040000047882 */ /* 0x000fe20000000000 */
[----:B------:R-:W-:Y:S01]  /*00b0*/  UISETP.GE.U32.AND UP0, UPT, UR8, 0x2, UPT ;  /* 0x000000020800788c */ /* 0x000fe2000bf06070 */
[----:B------:R-:W-:Y:S01]  /*00c0*/  ISETP.NE.AND P0, PT, R6, RZ, PT ;  /* 0x000000ff0600720c */ /* 0x000fe20003f05270 */
[----:B0-----:R-:W-:-:S06]  /*00d0*/  ULEA UR4, UR5, UR4, 0x18 ;  /* 0x0000000405047291 */ /* 0x001fcc000f8ec0ff */
[----:B------:R-:W-:-:S05]  /*00e0*/  LEA R5, R6, UR4, 0x2 ;  /* 0x0000000406057c11 */ /* 0x000fca000f8e10ff */
[----:B--2---:R0:W-:Y:S01]  /*00f0*/  STS [R5], R2 ;  /* 0x0000000205007388 */ /* 0x0041e20000000800 */
[----:B------:R-:W-:Y:S06]  /*0100*/  BAR.SYNC.DEFER_BLOCKING 0x0 ;  /* 0x0000000000007b1d */ /* 0x000fec0000010000 */
[----:B------:R-:W-:Y:S05]  /*0110*/  BRA.U !UP0, `(.L_x_0) ;  /* 0x0000000108307547 */ /* 0x000fea000b800000 */
[----:B------:R-:W-:-:S07]  /*0120*/  IMAD.U32 R0, RZ, RZ, UR8 ;  /* 0x00000008ff007e24 */ /* 0x000fce000f8e00ff */
.L_x_1:
[----:B------:R-:W-:-:S04]  /*0130*/  SHF.R.U32.HI R8, RZ, 0x1, R0 ;  /* 0x00000001ff087819 */ /* 0x000fc80000011600 */
[----:B------:R-:W-:-:S13]  /*0140*/  ISETP.GE.U32.AND P1, PT, R6, R8, PT ;  /* 0x000000080600720c */ /* 0x000fda0003f26070 */
[----:B0-----:R-:W-:Y:S01]  /*0150*/  @!P1 LEA R2, R8, R5, 0x2 ;  /* 0x0000000508029211 */ /* 0x001fe200078e10ff */
[----:B------:R-:W-:Y:S05]  /*0160*/  @!P1 LDS R3, [R5] ;  /* 0x0000000005039984 */ /* 0x000fea0000000800 */
[----:B------:R-:W0:Y:S02]  /*0170*/  @!P1 LDS R2, [R2] ;  /* 0x0000000002029984 */ /* 0x000e240000000800 */
[----:B0-----:R-:W-:-:S05]  /*0180*/  @!P1 FADD R4, R2, R3 ;  /* 0x0000000302049221 */ /* 0x001fca0000000000 */
[----:B------:R1:W-:Y:S01]  /*0190*/  @!P1 STS [R5], R4 ;  /* 0x0000000405009388 */ /* 0x0003e20000000800 */
[----:B------:R-:W-:Y:S01]  /*01a0*/  BAR.SYNC.DEFER_BLOCKING 0x0 ;  /* 0x0000000000007b1d */ /* 0x000fe20000010000 */
[----:B------:R-:W-:Y:S01]  /*01b0*/  ISETP.GT.U32.AND P1, PT, R0, 0x3, PT ;  /* 0x000000030000780c */ /* 0x000fe20003f24070 */
[----:B------:R-:W-:-:S12]  /*01c0*/  IMAD.MOV.U32 R0, RZ, RZ, R8 ;  /* 0x000000ffff007224 */ /* 0x000fd800078e0008 */
[----:B-1----:R-:W-:Y:S05]  /*01d0*/  @P1 BRA `(.L_x_1) ;  /* 0xfffffffc00d41947 */ /* 0x002fea000383ffff */
.L_x_0:
[----:B------:R-:W-:Y:S05]  /*01e0*/  @P0 EXIT ;  /* 0x000000000000094d */ /* 0x000fea0003800000 */
[----:B------:R-:W1:Y:S01]  /*01f0*/  S2UR UR5, SR_CgaCtaId ;  /* 0x00000000000579c3 */ /* 0x000e620000008800 */
[----:B------:R-:W-:-:S07]  /*0200*/  UMOV UR4, 0x400 ;  /* 0x0000040000047882 */ /* 0x000fce0000000000 */
[----:B0-----:R-:W0:Y:S01]  /*0210*/  LDC.64 R2, c[0x0][0x388] ;  /* 0x0000e200ff027b82 */ /* 0x001e220000000a00 */
[----:B-1----:R-:W-:Y:S01]  /*0220*/  ULEA UR4, UR5, UR4, 0x18 ;  /* 0x0000000405047291 */ /* 0x002fe2000f8ec0ff */
[----:B0-----:R-:W-:-:S08]  /*0230*/  IMAD.WIDE.U32 R2, R7, 0x4, R2 ;  /* 0x0000000407027825 */ /* 0x001fd000078e0002 */
[----:B------:R-:W0:Y:S04]  /*0240*/  LDS R5, [UR4] ;  /* 0x00000004ff057984 */ /* 0x000e280008000800 */
[----:B0-----:R-:W-:Y:S01]  /*0250*/  STG.E desc[UR6][R2.64], R5 ;  /* 0x0000000502007986 */ /* 0x001fe2000c101906 */
[----:B------:R-:W-:Y:S05]  /*0260*/  EXIT ;  /* 0x000000000000794d */ /* 0x000fea0003800000 */
.L_x_2:
[----:B------:R-:W-:-:S00]  /*0270*/  BRA `(.L_x_2) ;  /* 0xfffffffc00fc7947 */ /* 0x000fc0000383ffff */
[----:B------:R-:W-:-:S00]  /*0280*/  NOP ;  /* 0x0000000000007918 */ /* 0x000fc00000000000 */
[----:B------:R-:W-:-:S00]  /*0290*/  NOP ;  /* 0x0000000000007918 */ /* 0x000fc00000000000 */
[----:B------:R-:W-:-:S00]  /*02a0*/  NOP ;  /* 0x0000000000007918 */ /* 0x000fc00000000000 */
[----:B------:R-:W-:-:S00]  /*02b0*/  NOP ;  /* 0x0000000000007918 */ /* 0x000fc00000000000 */
[----:B------:R-:W-:-:S00]  /*02c0*/  NOP ;  /* 0x0000000000007918 */ /* 0x000fc00000000000 */
[----:B------:R-:W-:-:S00]  /*02d0*/  NOP ;  /* 0x0000000000007918 */ /* 0x000fc00000000000 */
[----:B------:R-:W-:-:S00]  /*02e0*/  NOP ;  /* 0x0000000000007918 */ /* 0x000fc00000000000 */
[----:B------:R-:W-:-:S00]  /*02f0*/  NOP ;  /* 0x0000000000007918 */ /* 0x000fc00000000000 */
.L_x_3:


//--------------------- .nv.shared._Z9reduce_v2PfS_ --------------------------
	.section	.nv.shared._Z9reduce_v2PfS_,"aw",@nobits
	.sectionflags	@""
	.align	4
.nv.shared._Z9reduce_v2PfS_:
	.zero		2048


//--------------------- .nv.shared.reserved.0     --------------------------
	.section	.nv.shared.reserved.0,"aw",@nobits
	.weak		__nv_reservedSMEM_offset_0_alias
	.size		__nv_reservedSMEM_offset_0_alias, 0, 64
	.other		__nv_reservedSMEM_offset_0_alias,@"STO_CUDA_RESERVED_SHARED STV_DEFAULT"
__nv_reservedSMEM_offset_0_alias:
	.zero		0
	.zero		64


//--------------------- .nv.constant0._Z9reduce_v2PfS_ --------------------------
	.section	.nv.constant0._Z9reduce_v2PfS_,"a",@progbits
	.sectionflags	@""
	.align	4
.nv.constant0._Z9reduce_v2PfS_:
	.zero		912


//--------------------- SYMBOLS --------------------------

	.type		.nv.reservedSmem.offset0,@object
	.size		.nv.reservedSmem.offset0,0x4
	.type		.nv.reservedSmem.cap,@object
	.size		.nv.reservedSmem.cap,0x4
